//
// Generated by NVIDIA NVVM Compiler
//
// Compiler Build ID: CL-36424714
// Cuda compilation tools, release 13.0, V13.0.88
// Based on NVVM 20.0.0
//

.version 9.0
.target sm_100
.address_size 64


.entry _Z3addPfS_S_i(
	.param .u64 .ptr .align 1 _Z3addPfS_S_i_param_0,
	.param .u64 .ptr .align 1 _Z3addPfS_S_i_param_1,
	.param .u64 .ptr .align 1 _Z3addPfS_S_i_param_2,
	.param .u32 _Z3addPfS_S_i_param_3
)
{
	.reg .pred 	%p<7>;
	.reg .b32 	%r<31>;
	.reg .b32 	%f<16>;
	.reg .b64 	%rd<25>;

	ld.param.u64 	%rd4, [_Z3addPfS_S_i_param_0];
	ld.param.u64 	%rd5, [_Z3addPfS_S_i_param_1];
	ld.param.u64 	%rd6, [_Z3addPfS_S_i_param_2];
	ld.param.u32 	%r12, [_Z3addPfS_S_i_param_3];
	cvta.to.global.u64 	%rd1, %rd6;
	cvta.to.global.u64 	%rd2, %rd5;
	cvta.to.global.u64 	%rd3, %rd4;
	mov.u32 	%r13, %tid.x;
	mov.u32 	%r14, %ctaid.x;
	mov.u32 	%r15, %ntid.x;
	mad.lo.s32 	%r29, %r14, %r15, %r13;
	mov.u32 	%r16, %nctaid.x;
	mul.lo.s32 	%r2, %r15, %r16;
	setp.ge.s32 	%p1, %r29, %r12;
	@%p1 bra 	$L__BB0_7;
	add.s32 	%r17, %r29, %r2;
	max.s32 	%r18, %r12, %r17;
	setp.lt.s32 	%p2, %r17, %r12;
	selp.u32 	%r19, 1, 0, %p2;
	add.s32 	%r20, %r17, %r19;
	sub.s32 	%r21, %r18, %r20;
	div.u32 	%r22, %r21, %r2;
	add.s32 	%r3, %r22, %r19;
	and.b32  	%r23, %r3, 3;
	setp.eq.s32 	%p3, %r23, 3;
	@%p3 bra 	$L__BB0_4;
	add.s32 	%r24, %r3, 1;
	and.b32  	%r25, %r24, 3;
	neg.s32 	%r27, %r25;
$L__BB0_3:
	.pragma "nounroll";
	mul.wide.s32 	%rd7, %r29, 4;
	add.s64 	%rd8, %rd1, %rd7;
	add.s64 	%rd9, %rd2, %rd7;
	add.s64 	%rd10, %rd3, %rd7;
	ld.global.f32 	%f1, [%rd10];
	ld.global.f32 	%f2, [%rd9];
	add.f32 	%f3, %f1, %f2;
	st.global.f32 	[%rd8], %f3;
	add.s32 	%r29, %r29, %r2;
	add.s32 	%r27, %r27, 1;
	setp.ne.s32 	%p4, %r27, 0;
	@%p4 bra 	$L__BB0_3;
$L__BB0_4:
	setp.lt.u32 	%p5, %r3, 3;
	@%p5 bra 	$L__BB0_7;
	mul.wide.s32 	%rd15, %r2, 4;
	shl.b32 	%r26, %r2, 2;
$L__BB0_6:
	mul.wide.s32 	%rd11, %r29, 4;
	add.s64 	%rd12, %rd3, %rd11;
	ld.global.f32 	%f4, [%rd12];
	add.s64 	%rd13, %rd2, %rd11;
	ld.global.f32 	%f5, [%rd13];
	add.f32 	%f6, %f4, %f5;
	add.s64 	%rd14, %rd1, %rd11;
	st.global.f32 	[%rd14], %f6;
	add.s64 	%rd16, %rd12, %rd15;
	ld.global.f32 	%f7, [%rd16];
	add.s64 	%rd17, %rd13, %rd15;
	ld.global.f32 	%f8, [%rd17];
	add.f32 	%f9, %f7, %f8;
	add.s64 	%rd18, %rd14, %rd15;
	st.global.f32 	[%rd18], %f9;
	add.s64 	%rd19, %rd16, %rd15;
	ld.global.f32 	%f10, [%rd19];
	add.s64 	%rd20, %rd17, %rd15;
	ld.global.f32 	%f11, [%rd20];
	add.f32 	%f12, %f10, %f11;
	add.s64 	%rd21, %rd18, %rd15;
	st.global.f32 	[%rd21], %f12;
	add.s64 	%rd22, %rd19, %rd15;
	ld.global.f32 	%f13, [%rd22];
	add.s64 	%rd23, %rd20, %rd15;
	ld.global.f32 	%f14, [%rd23];
	add.f32 	%f15, %f13, %f14;
	add.s64 	%rd24, %rd21, %rd15;
	st.global.f32 	[%rd24], %f15;
	add.s32 	%r29, %r26, %r29;
	setp.lt.s32 	%p6, %r29, %r12;
	@%p6 bra 	$L__BB0_6;
$L__BB0_7:
	ret;

}


// ===== COMPILED SASS (sm_100) =====

	.target	sm_100

	.elftype	@"ET_EXEC"


//--------------------- .note.nv.tkinfo           --------------------------
	.section	.note.nv.tkinfo,"",@"SHT_NOTE"
	.sectionflags	@"SHF_NOTE_NV_TKINFO"
	.tkinfo
        /*0018*/ 	.word	0x00000002
        /*0030*/ 	.string	""
        /*0030*/ 	.string	"ptxas"
        /*0030*/ 	.string	"Cuda compilation tools, release 13.0, V13.0.88"
        /*0030*/ 	.string	"Build cuda_13.0.r13.0/compiler.36424714_0"
        /*0030*/ 	.string	"-arch sm_100 -m 64 "



//--------------------- .note.nv.cuinfo           --------------------------
	.section	.note.nv.cuinfo,"",@"SHT_NOTE"
	.sectionflags	@"SHF_NOTE_NV_CUINFO"
        /*0018*/ 	.short	0x0002
        /*001a*/ 	.short	0x0064
        /*001c*/ 	.short	0x0082
	.zero		2


//--------------------- .nv.info                  --------------------------
	.section	.nv.info,"",@"SHT_CUDA_INFO"
	.align	4


	//----- nvinfo : EIATTR_REGCOUNT
	.align		4
        /*0000*/ 	.byte	0x04, 0x2f
        /*0002*/ 	.short	(.L_1 - .L_0)
	.align		4
.L_0:
        /*0004*/ 	.word	index@(_Z3addPfS_S_i)
        /*0008*/ 	.word	0x0000001a


	//----- nvinfo : EIATTR_FRAME_SIZE
	.align		4
.L_1:
        /*000c*/ 	.byte	0x04, 0x11
        /*000e*/ 	.short	(.L_3 - .L_2)
	.align		4
.L_2:
        /*0010*/ 	.word	index@(_Z3addPfS_S_i)
        /*0014*/ 	.word	0x00000000


	//----- nvinfo : EIATTR_MIN_STACK_SIZE
	.align		4
.L_3:
        /*0018*/ 	.byte	0x04, 0x12
        /*001a*/ 	.short	(.L_5 - .L_4)
	.align		4
.L_4:
        /*001c*/ 	.word	index@(_Z3addPfS_S_i)
        /*0020*/ 	.word	0x00000000
.L_5:


//--------------------- .nv.compat                --------------------------
	.section	.nv.compat,"",@"SHT_CUDA_COMPAT_INFO"
	.align	4
        /*0000*/ 	.byte	0x02, 0x09, 0x00, 0x00, 0x02, 0x02, 0x01, 0x00, 0x02, 0x05, 0x05, 0x00, 0x03, 0x07, 0x01, 0x01
        /*0010*/ 	.byte	0x02, 0x03, 0x00, 0x00, 0x02, 0x06, 0x01, 0x00, 0x04, 0x0b, 0x08, 0x00, 0x09, 0x00, 0x00, 0x00
        /*0020*/ 	.byte	0x00, 0x00, 0x00, 0x00


//--------------------- .nv.info._Z3addPfS_S_i    --------------------------
	.section	.nv.info._Z3addPfS_S_i,"",@"SHT_CUDA_INFO"
	.sectionflags	@""
	.align	4


	//----- nvinfo : EIATTR_CUDA_API_VERSION
	.align		4
        /*0000*/ 	.byte	0x04, 0x37
        /*0002*/ 	.short	(.L_7 - .L_6)
.L_6:
        /*0004*/ 	.word	0x00000082


	//----- nvinfo : EIATTR_KPARAM_INFO
	.align		4
.L_7:
        /*0008*/ 	.byte	0x04, 0x17
        /*000a*/ 	.short	(.L_9 - .L_8)
.L_8:
        /*000c*/ 	.word	0x00000000
        /*0010*/ 	.short	0x0003
        /*0012*/ 	.short	0x0018
        /*0014*/ 	.byte	0x00, 0xf0, 0x11, 0x00


	//----- nvinfo : EIATTR_KPARAM_INFO
	.align		4
.L_9:
        /*0018*/ 	.byte	0x04, 0x17
        /*001a*/ 	.short	(.L_11 - .L_10)
.L_10:
        /*001c*/ 	.word	0x00000000
        /*0020*/ 	.short	0x0002
        /*0022*/ 	.short	0x0010
        /*0024*/ 	.byte	0x00, 0xf5, 0x21, 0x00


	//----- nvinfo : EIATTR_KPARAM_INFO
	.align		4
.L_11:
        /*0028*/ 	.byte	0x04, 0x17
        /*002a*/ 	.short	(.L_13 - .L_12)
.L_12:
        /*002c*/ 	.word	0x00000000
        /*0030*/ 	.short	0x0001
        /*0032*/ 	.short	0x0008
        /*0034*/ 	.byte	0x00, 0xf5, 0x21, 0x00


	//----- nvinfo : EIATTR_KPARAM_INFO
	.align		4
.L_13:
        /*0038*/ 	.byte	0x04, 0x17
        /*003a*/ 	.short	(.L_15 - .L_14)
.L_14:
        /*003c*/ 	.word	0x00000000
        /*0040*/ 	.short	0x0000
        /*0042*/ 	.short	0x0000
        /*0044*/ 	.byte	0x00, 0xf5, 0x21, 0x00


	//----- nvinfo : EIATTR_SPARSE_MMA_MASK
	.align		4
.L_15:
        /*0048*/ 	.byte	0x03, 0x50
        /*004a*/ 	.short	0x0000


	//----- nvinfo : EIATTR_MAXREG_COUNT
	.align		4
        /*004c*/ 	.byte	0x03, 0x1b
        /*004e*/ 	.short	0x00ff


	//----- nvinfo : EIATTR_MERCURY_ISA_VERSION
	.align		4
        /*0050*/ 	.byte	0x03, 0x5f
        /*0052*/ 	.short	0x0101


	//----- nvinfo : EIATTR_VRC_CTA_INIT_COUNT
	.align		4
        /*0054*/ 	.byte	0x02, 0x4a
	.zero		1
	.zero		1


	//----- nvinfo : EIATTR_EXIT_INSTR_OFFSETS
	.align		4
        /*0058*/ 	.byte	0x04, 0x1c
        /*005a*/ 	.short	(.L_17 - .L_16)


	//   ....[0]....
.L_16:
        /*005c*/ 	.word	0x00000090


	//   ....[1]....
        /*0060*/ 	.word	0x000003a0


	//   ....[2]....
        /*0064*/ 	.word	0x000005d0


	//----- nvinfo : EIATTR_CRS_STACK_SIZE
	.align		4
.L_17:
        /*0068*/ 	.byte	0x04, 0x1e
        /*006a*/ 	.short	(.L_19 - .L_18)
.L_18:
        /*006c*/ 	.word	0x00000000


	//----- nvinfo : EIATTR_CBANK_PARAM_SIZE
	.align		4
.L_19:
        /*0070*/ 	.byte	0x03, 0x19
        /*0072*/ 	.short	0x001c


	//----- nvinfo : EIATTR_PARAM_CBANK
	.align		4
        /*0074*/ 	.byte	0x04, 0x0a
        /*0076*/ 	.short	(.L_21 - .L_20)
	.align		4
.L_20:
        /*0078*/ 	.word	index@(.nv.constant0._Z3addPfS_S_i)
        /*007c*/ 	.short	0x0380
        /*007e*/ 	.short	0x001c


	//----- nvinfo : EIATTR_SW_WAR
	.align		4
.L_21:
        /*0080*/ 	.byte	0x04, 0x36
        /*0082*/ 	.short	(.L_23 - .L_22)
.L_22:
        /*0084*/ 	.word	0x00000008
.L_23:


//--------------------- .nv.callgraph             --------------------------
	.section	.nv.callgraph,"",@"SHT_CUDA_CALLGRAPH"
	.align	4
	.sectionentsize	8
	.align		4
        /*0000*/ 	.word	0x00000000
	.align		4
        /*0004*/ 	.word	0xffffffff
	.align		4
        /*0008*/ 	.word	0x00000000
	.align		4
        /*000c*/ 	.word	0xfffffffe
	.align		4
        /*0010*/ 	.word	0x00000000
	.align		4
        /*0014*/ 	.word	0xfffffffd
	.align		4
        /*0018*/ 	.word	0x00000000
	.align		4
        /*001c*/ 	.word	0xfffffffc


//--------------------- .text._Z3addPfS_S_i       --------------------------
	.section	.text._Z3addPfS_S_i,"ax",@progbits
	.align	128
.text._Z3addPfS_S_i:
        .type           _Z3addPfS_S_i,@function
        .size           _Z3addPfS_S_i,(.L_x_5 - _Z3addPfS_S_i)
        .other          _Z3addPfS_S_i,@"STO_CUDA_ENTRY STV_DEFAULT"
_Z3addPfS_S_i:
[----:B------:R-:W-:Y:S01]  /*0000*/  LDC R1, c[0x0][0x37c] ;  /* 0x0000df00ff017b82 */ /* 0x000fe20000000800 */
[----:B------:R-:W0:Y:S07]  /*0010*/  S2R R3, SR_TID.X ;  /* 0x0000000000037919 */ /* 0x000e2e0000002100 */
[----:B------:R-:W0:Y:S01]  /*0020*/  S2UR UR4, SR_CTAID.X ;  /* 0x00000000000479c3 */ /* 0x000e220000002500 */
[----:B------:R-:W1:Y:S07]  /*0030*/  LDCU UR6, c[0x0][0x398] ;  /* 0x00007300ff0677ac */ /* 0x000e6e0008000800 */
[----:B------:R-:W0:Y:S01]  /*0040*/  LDC R0, c[0x0][0x360] ;  /* 0x0000d800ff007b82 */ /* 0x000e220000000800 */
[----:B------:R-:W2:Y:S01]  /*0050*/  LDCU UR5, c[0x0][0x370] ;  /* 0x00006e00ff0577ac */ /* 0x000ea20008000800 */
[----:B0-----:R-:W-:-:S02]  /*0060*/  IMAD R3, R0, UR4, R3 ;  /* 0x0000000400037c24 */ /* 0x001fc4000f8e0203 */
[----:B--2---:R-:W-:-:S03]  /*0070*/  IMAD R0, R0, UR5, RZ ;  /* 0x0000000500007c24 */ /* 0x004fc6000f8e02ff */
[----:B-1----:R-:W-:-:S13]  /*0080*/  ISETP.GE.AND P0, PT, R3, UR6, PT ;  /* 0x0000000603007c0c */ /* 0x002fda000bf06270 */
[----:B------:R-:W-:Y:S05]  /*0090*/  @P0 EXIT ;  /* 0x000000000000094d */ /* 0x000fea0003800000 */
[----:B------:R-:W0:Y:S01]  /*00a0*/  I2F.U32.RP R8, R0 ;  /* 0x0000000000087306 */ /* 0x000e220000209000 */
[----:B------:R-:W-:Y:S01]  /*00b0*/  IADD3 R2, PT, PT, R0, R3, RZ ;  /* 0x0000000300027210 */ /* 0x000fe20007ffe0ff */
[----:B------:R-:W1:Y:S01]  /*00c0*/  LDCU.64 UR4, c[0x0][0x358] ;  /* 0x00006b00ff0477ac */ /* 0x000e620008000a00 */
[----:B------:R-:W-:Y:S01]  /*00d0*/  IADD3 R9, PT, PT, RZ, -R0, RZ ;  /* 0x80000000ff097210 */ /* 0x000fe20007ffe0ff */
[----:B------:R-:W-:Y:S01]  /*00e0*/  BSSY.RECONVERGENT B0, `(.L_x_0) ;  /* 0x000002b000007945 */ /* 0x000fe20003800200 */
[C---:B------:R-:W-:Y:S02]  /*00f0*/  ISETP.GE.AND P0, PT, R2.reuse, UR6, PT ;  /* 0x0000000602007c0c */ /* 0x040fe4000bf06270 */
[----:B------:R-:W-:Y:S02]  /*0100*/  VIMNMX R7, PT, PT, R2, UR6, !PT ;  /* 0x0000000602077c48 */ /* 0x000fe4000ffe0100 */
[----:B------:R-:W-:Y:S02]  /*0110*/  SEL R6, RZ, 0x1, P0 ;  /* 0x00000001ff067807 */ /* 0x000fe40000000000 */
[----:B------:R-:W-:-:S02]  /*0120*/  ISETP.NE.U32.AND P2, PT, R0, RZ, PT ;  /* 0x000000ff0000720c */ /* 0x000fc40003f45070 */
[----:B------:R-:W-:Y:S01]  /*0130*/  IADD3 R7, PT, PT, R7, -R2, -R6 ;  /* 0x8000000207077210 */ /* 0x000fe20007ffe806 */
[----:B0-----:R-:W0:Y:S02]  /*0140*/  MUFU.RCP R8, R8 ;  /* 0x0000000800087308 */ /* 0x001e240000001000 */
[----:B0-----:R-:W-:-:S06]  /*0150*/  IADD3 R4, PT, PT, R8, 0xffffffe, RZ ;  /* 0x0ffffffe08047810 */ /* 0x001fcc0007ffe0ff */
[----:B------:R0:W2:Y:S02]  /*0160*/  F2I.FTZ.U32.TRUNC.NTZ R5, R4 ;  /* 0x0000000400057305 */ /* 0x0000a4000021f000 */
[----:B0-----:R-:W-:Y:S02]  /*0170*/  HFMA2 R4, -RZ, RZ, 0, 0 ;  /* 0x00000000ff047431 */ /* 0x001fe400000001ff */
[----:B--2---:R-:W-:-:S04]  /*0180*/  IMAD R9, R9, R5, RZ ;  /* 0x0000000509097224 */ /* 0x004fc800078e02ff */
[----:B------:R-:W-:-:S06]  /*0190*/  IMAD.HI.U32 R8, R5, R9, R4 ;  /* 0x0000000905087227 */ /* 0x000fcc00078e0004 */
[----:B------:R-:W-:-:S05]  /*01a0*/  IMAD.HI.U32 R5, R8, R7, RZ ;  /* 0x0000000708057227 */ /* 0x000fca00078e00ff */
[----:B------:R-:W-:-:S05]  /*01b0*/  IADD3 R2, PT, PT, -R5, RZ, RZ ;  /* 0x000000ff05027210 */ /* 0x000fca0007ffe1ff */
[----:B------:R-:W-:-:S05]  /*01c0*/  IMAD R7, R0, R2, R7 ;  /* 0x0000000200077224 */ /* 0x000fca00078e0207 */
[----:B------:R-:W-:-:S13]  /*01d0*/  ISETP.GE.U32.AND P0, PT, R7, R0, PT ;  /* 0x000000000700720c */ /* 0x000fda0003f06070 */
[----:B------:R-:W-:Y:S02]  /*01e0*/  @P0 IADD3 R7, PT, PT, -R0, R7, RZ ;  /* 0x0000000700070210 */ /* 0x000fe40007ffe1ff */
[----:B------:R-:W-:Y:S02]  /*01f0*/  @P0 IADD3 R5, PT, PT, R5, 0x1, RZ ;  /* 0x0000000105050810 */ /* 0x000fe40007ffe0ff */
[----:B------:R-:W-:-:S13]  /*0200*/  ISETP.GE.U32.AND P1, PT, R7, R0, PT ;  /* 0x000000000700720c */ /* 0x000fda0003f26070 */
[----:B------:R-:W-:Y:S02]  /*0210*/  @P1 IADD3 R5, PT, PT, R5, 0x1, RZ ;  /* 0x0000000105051810 */ /* 0x000fe40007ffe0ff */
[----:B------:R-:W-:-:S04]  /*0220*/  @!P2 LOP3.LUT R5, RZ, R0, RZ, 0x33, !PT ;  /* 0x00000000ff05a212 */ /* 0x000fc800078e33ff */
[----:B------:R-:W-:-:S04]  /*0230*/  IADD3 R2, PT, PT, R6, R5, RZ ;  /* 0x0000000506027210 */ /* 0x000fc80007ffe0ff */
[C---:B------:R-:W-:Y:S02]  /*0240*/  LOP3.LUT R4, R2.reuse, 0x3, RZ, 0xc0, !PT ;  /* 0x0000000302047812 */ /* 0x040fe400078ec0ff */
[----:B------:R-:W-:Y:S02]  /*0250*/  ISETP.GE.U32.AND P1, PT, R2, 0x3, PT ;  /* 0x000000030200780c */ /* 0x000fe40003f26070 */
[----:B------:R-:W-:-:S13]  /*0260*/  ISETP.NE.AND P0, PT, R4, 0x3, PT ;  /* 0x000000030400780c */ /* 0x000fda0003f05270 */
[----:B-1----:R-:W-:Y:S05]  /*0270*/  @!P0 BRA `(.L_x_1) ;  /* 0x0000000000448947 */ /* 0x002fea0003800000 */
[----:B------:R-:W0:Y:S01]  /*0280*/  LDC.64 R4, c[0x0][0x390] ;  /* 0x0000e400ff047b82 */ /* 0x000e220000000a00 */
[----:B------:R-:W-:-:S04]  /*0290*/  IADD3 R2, PT, PT, R2, 0x1, RZ ;  /* 0x0000000102027810 */ /* 0x000fc80007ffe0ff */
[----:B------:R-:W-:-:S03]  /*02a0*/  LOP3.LUT R2, R2, 0x3, RZ, 0xc0, !PT ;  /* 0x0000000302027812 */ /* 0x000fc600078ec0ff */
[----:B------:R-:W1:Y:S01]  /*02b0*/  LDC.64 R6, c[0x0][0x380] ;  /* 0x0000e000ff067b82 */ /* 0x000e620000000a00 */
[----:B------:R-:W-:-:S07]  /*02c0*/  IADD3 R2, PT, PT, -R2, RZ, RZ ;  /* 0x000000ff02027210 */ /* 0x000fce0007ffe1ff */
[----:B------:R-:W2:Y:S02]  /*02d0*/  LDC.64 R8, c[0x0][0x388] ;  /* 0x0000e200ff087b82 */ /* 0x000ea40000000a00 */
.L_x_2:
[----:B--2---:R-:W-:-:S04]  /*02e0*/  IMAD.WIDE R12, R3, 0x4, R8 ;  /* 0x00000004030c7825 */ /* 0x004fc800078e0208 */
[C---:B-1----:R-:W-:Y:S02]  /*02f0*/  IMAD.WIDE R14, R3.reuse, 0x4, R6 ;  /* 0x00000004030e7825 */ /* 0x042fe400078e0206 */
[----:B------:R-:W2:Y:S04]  /*0300*/  LDG.E R13, desc[UR4][R12.64] ;  /* 0x000000040c0d7981 */ /* 0x000ea8000c1e1900 */
[----:B------:R-:W2:Y:S01]  /*0310*/  LDG.E R14, desc[UR4][R14.64] ;  /* 0x000000040e0e7981 */ /* 0x000ea2000c1e1900 */
[----:B0--3--:R-:W-:Y:S01]  /*0320*/  IMAD.WIDE R10, R3, 0x4, R4 ;  /* 0x00000004030a7825 */ /* 0x009fe200078e0204 */
[----:B------:R-:W-:Y:S02]  /*0330*/  IADD3 R2, PT, PT, R2, 0x1, RZ ;  /* 0x0000000102027810 */ /* 0x000fe40007ffe0ff */
[----:B------:R-:W-:-:S02]  /*0340*/  IADD3 R3, PT, PT, R0, R3, RZ ;  /* 0x0000000300037210 */ /* 0x000fc40007ffe0ff */
[----:B------:R-:W-:Y:S01]  /*0350*/  ISETP.NE.AND P0, PT, R2, RZ, PT ;  /* 0x000000ff0200720c */ /* 0x000fe20003f05270 */
[----:B--2---:R-:W-:-:S05]  /*0360*/  FADD R17, R14, R13 ;  /* 0x0000000d0e117221 */ /* 0x004fca0000000000 */
[----:B------:R3:W-:Y:S07]  /*0370*/  STG.E desc[UR4][R10.64], R17 ;  /* 0x000000110a007986 */ /* 0x0007ee000c101904 */
[----:B------:R-:W-:Y:S05]  /*0380*/  @P0 BRA `(.L_x_2) ;  /* 0xfffffffc00d40947 */ /* 0x000fea000383ffff */
.L_x_1:
[----:B------:R-:W-:Y:S05]  /*0390*/  BSYNC.RECONVERGENT B0 ;  /* 0x0000000000007941 */ /* 0x000fea0003800200 */
.L_x_0:
[----:B------:R-:W-:Y:S05]  /*03a0*/  @!P1 EXIT ;  /* 0x000000000000994d */ /* 0x000fea0003800000 */
.L_x_3:
[----:B------:R-:W3:Y:S08]  /*03b0*/  LDC.64 R4, c[0x0][0x380] ;  /* 0x0000e000ff047b82 */ /* 0x000ef00000000a00 */
[----:B------:R-:W0:Y:S01]  /*03c0*/  LDC.64 R6, c[0x0][0x388] ;  /* 0x0000e200ff067b82 */ /* 0x000e220000000a00 */
[----:B---3--:R-:W-:-:S07]  /*03d0*/  IMAD.WIDE R10, R3, 0x4, R4 ;  /* 0x00000004030a7825 */ /* 0x008fce00078e0204 */
[----:B------:R-:W1:Y:S01]  /*03e0*/  LDC.64 R4, c[0x0][0x390] ;  /* 0x0000e400ff047b82 */ /* 0x000e620000000a00 */
[----:B--2---:R-:W2:Y:S01]  /*03f0*/  LDG.E R2, desc[UR4][R10.64] ;  /* 0x000000040a027981 */ /* 0x004ea2000c1e1900 */
[----:B0-----:R-:W-:-:S05]  /*0400*/  IMAD.WIDE R12, R3, 0x4, R6 ;  /* 0x00000004030c7825 */ /* 0x001fca00078e0206 */
[----:B------:R-:W2:Y:S01]  /*0410*/  LDG.E R7, desc[UR4][R12.64] ;  /* 0x000000040c077981 */ /* 0x000ea2000c1e1900 */
[----:B-1----:R-:W-:-:S04]  /*0420*/  IMAD.WIDE R16, R3, 0x4, R4 ;  /* 0x0000000403107825 */ /* 0x002fc800078e0204 */
[----:B------:R-:W-:-:S04]  /*0430*/  IMAD.WIDE R4, R0, 0x4, R10 ;  /* 0x0000000400047825 */ /* 0x000fc800078e020a */
[----:B--2---:R-:W-:Y:S01]  /*0440*/  FADD R19, R2, R7 ;  /* 0x0000000702137221 */ /* 0x004fe20000000000 */
[----:B------:R-:W-:-:S04]  /*0450*/  IMAD.WIDE R6, R0, 0x4, R12 ;  /* 0x0000000400067825 */ /* 0x000fc800078e020c */
[----:B------:R0:W-:Y:S04]  /*0460*/  STG.E desc[UR4][R16.64], R19 ;  /* 0x0000001310007986 */ /* 0x0001e8000c101904 */
[----:B------:R-:W2:Y:S04]  /*0470*/  LDG.E R2, desc[UR4][R4.64] ;  /* 0x0000000404027981 */ /* 0x000ea8000c1e1900 */
[----:B------:R-:W2:Y:S01]  /*0480*/  LDG.E R15, desc[UR4][R6.64] ;  /* 0x00000004060f7981 */ /* 0x000ea2000c1e1900 */
[----:B------:R-:W-:-:S04]  /*0490*/  IMAD.WIDE R8, R0, 0x4, R16 ;  /* 0x0000000400087825 */ /* 0x000fc800078e0210 */
[----:B------:R-:W-:-:S04]  /*04a0*/  IMAD.WIDE R10, R0, 0x4, R4 ;  /* 0x00000004000a7825 */ /* 0x000fc800078e0204 */
[----:B------:R-:W-:-:S04]  /*04b0*/  IMAD.WIDE R12, R0, 0x4, R6 ;  /* 0x00000004000c7825 */ /* 0x000fc800078e0206 */
[----:B--2---:R-:W-:-:S05]  /*04c0*/  FADD R21, R2, R15 ;  /* 0x0000000f02157221 */ /* 0x004fca0000000000 */
        /* <DEDUP_REMOVED lines=8> */
[----:B------:R-:W1:Y:S04]  /*0550*/  LDG.E R4, desc[UR4][R4.64] ;  /* 0x0000000404047981 */ /* 0x000e68000c1e1900 */
[----:B------:R-:W1:Y:S01]  /*0560*/  LDG.E R7, desc[UR4][R6.64] ;  /* 0x0000000406077981 */ /* 0x000e62000c1e1900 */
[C---:B0-----:R-:W-:Y:S01]  /*0570*/  IMAD.WIDE R16, R0.reuse, 0x4, R14 ;  /* 0x0000000400107825 */ /* 0x041fe200078e020e */
[----:B------:R-:W-:-:S04]  /*0580*/  LEA R3, R0, R3, 0x2 ;  /* 0x0000000300037211 */ /* 0x000fc800078e10ff */
[----:B------:R-:W-:Y:S01]  /*0590*/  ISETP.GE.AND P0, PT, R3, UR6, PT ;  /* 0x0000000603007c0c */ /* 0x000fe2000bf06270 */
[----:B-1----:R-:W-:-:S05]  /*05a0*/  FADD R9, R4, R7 ;  /* 0x0000000704097221 */ /* 0x002fca0000000000 */
[----:B------:R2:W-:Y:S07]  /*05b0*/  STG.E desc[UR4][R16.64], R9 ;  /* 0x0000000910007986 */ /* 0x0005ee000c101904 */
[----:B------:R-:W-:Y:S05]  /*05c0*/  @!P0 BRA `(.L_x_3) ;  /* 0xfffffffc00788947 */ /* 0x000fea000383ffff */
[----:B------:R-:W-:Y:S05]  /*05d0*/  EXIT ;  /* 0x000000000000794d */ /* 0x000fea0003800000 */
.L_x_4:
[----:B------:R-:W-:-:S00]  /*05e0*/  BRA `(.L_x_4) ;  /* 0xfffffffc00fc7947 */ /* 0x000fc0000383ffff */
[----:B------:R-:W-:-:S00]  /*05f0*/  NOP ;  /* 0x0000000000007918 */ /* 0x000fc00000000000 */
        /* <DEDUP_REMOVED lines=8> */
.L_x_5:


//--------------------- .nv.shared.reserved.0     --------------------------
	.section	.nv.shared.reserved.0,"aw",@nobits
	.weak		__nv_reservedSMEM_offset_0_alias
	.size		__nv_reservedSMEM_offset_0_alias, 0, 64
	.other		__nv_reservedSMEM_offset_0_alias,@"STO_CUDA_RESERVED_SHARED STV_DEFAULT"
__nv_reservedSMEM_offset_0_alias:
	.zero		0
	.zero		64


//--------------------- .nv.constant0._Z3addPfS_S_i --------------------------
	.section	.nv.constant0._Z3addPfS_S_i,"a",@progbits
	.sectionflags	@""
	.align	4
.nv.constant0._Z3addPfS_S_i:
	.zero		924


//--------------------- SYMBOLS --------------------------

	.type		.nv.reservedSmem.offset0,@object
	.size		.nv.reservedSmem.offset0,0x4
